	.headerflags	@"EF_CUDA_TEXMODE_UNIFIED EF_CUDA_64BIT_ADDRESS EF_CUDA_ACCELERATORS EF_CUDA_SM90 EF_CUDA_VIRTUAL_SM(EF_CUDA_SM90)"
	.elftype	@"ET_EXEC"


//--------------------- .nv.info                  --------------------------
	.section	.nv.info,"",@"SHT_CUDA_INFO"
	.align	4


	//----- nvinfo : EIATTR_REGCOUNT
	.align		4
        /*0000*/ 	.byte	0x04, 0x2f
        /*0002*/ 	.short	(.L_3 - .L_2)
	.align		4
.L_2:
        /*0004*/ 	.word	index@(triton_poi_fused__native_batch_norm_legit_no_training_relu_17)
        /*0008*/ 	.word	0x00000020


	//----- nvinfo : EIATTR_MIN_STACK_SIZE
	.align		4
.L_3:
        /*000c*/ 	.byte	0x04, 0x12
        /*000e*/ 	.short	(.L_5 - .L_4)
	.align		4
.L_4:
        /*0010*/ 	.word	index@(triton_poi_fused__native_batch_norm_legit_no_training_relu_17)
        /*0014*/ 	.word	0x00000000


	//----- nvinfo : EIATTR_FRAME_SIZE
	.align		4
.L_5:
        /*0018*/ 	.byte	0x04, 0x11
        /*001a*/ 	.short	(.L_7 - .L_6)
	.align		4
.L_6:
        /*001c*/ 	.word	index@(triton_poi_fused__native_batch_norm_legit_no_training_relu_17)
        /*0020*/ 	.word	0x00000000


	//----- nvinfo : EIATTR_MIN_STACK_SIZE
	.align		4
.L_7:
        /*0024*/ 	.byte	0x04, 0x12
        /*0026*/ 	.short	(.L_9 - .L_8)
	.align		4
.L_8:
        /*0028*/ 	.word	index@(triton_poi_fused__native_batch_norm_legit_no_training_relu_17)
        /*002c*/ 	.word	0x00000000
.L_9:


//--------------------- .nv.info.triton_poi_fused__native_batch_norm_legit_no_training_relu_17 --------------------------
	.section	.nv.info.triton_poi_fused__native_batch_norm_legit_no_training_relu_17,"",@"SHT_CUDA_INFO"
	.sectionflags	@""
	.align	4


	//----- nvinfo : EIATTR_CUDA_API_VERSION
	.align		4
        /*0000*/ 	.byte	0x04, 0x37
        /*0002*/ 	.short	(.L_11 - .L_10)
.L_10:
        /*0004*/ 	.word	0x0000007c


	//----- nvinfo : EIATTR_KPARAM_INFO
	.align		4
.L_11:
        /*0008*/ 	.byte	0x04, 0x17
        /*000a*/ 	.short	(.L_13 - .L_12)
.L_12:
        /*000c*/ 	.word	0x00000000
        /*0010*/ 	.short	0x0006
        /*0012*/ 	.short	0x0030
        /*0014*/ 	.byte	0x00, 0xf0, 0x11, 0x00


	//----- nvinfo : EIATTR_KPARAM_INFO
	.align		4
.L_13:
        /*0018*/ 	.byte	0x04, 0x17
        /*001a*/ 	.short	(.L_15 - .L_14)
.L_14:
        /*001c*/ 	.word	0x00000000
        /*0020*/ 	.short	0x0005
        /*0022*/ 	.short	0x0028
        /*0024*/ 	.byte	0x00, 0xf4, 0x21, 0x00


	//----- nvinfo : EIATTR_KPARAM_INFO
	.align		4
.L_15:
        /*0028*/ 	.byte	0x04, 0x17
        /*002a*/ 	.short	(.L_17 - .L_16)
.L_16:
        /*002c*/ 	.word	0x00000000
        /*0030*/ 	.short	0x0004
        /*0032*/ 	.short	0x0020
        /*0034*/ 	.byte	0x00, 0xf4, 0x21, 0x00


	//----- nvinfo : EIATTR_KPARAM_INFO
	.align		4
.L_17:
        /*0038*/ 	.byte	0x04, 0x17
        /*003a*/ 	.short	(.L_19 - .L_18)
.L_18:
        /*003c*/ 	.word	0x00000000
        /*0040*/ 	.short	0x0003
        /*0042*/ 	.short	0x0018
        /*0044*/ 	.byte	0x00, 0xf4, 0x21, 0x00


	//----- nvinfo : EIATTR_KPARAM_INFO
	.align		4
.L_19:
        /*0048*/ 	.byte	0x04, 0x17
        /*004a*/ 	.short	(.L_21 - .L_20)
.L_20:
        /*004c*/ 	.word	0x00000000
        /*0050*/ 	.short	0x0002
        /*0052*/ 	.short	0x0010
        /*0054*/ 	.byte	0x00, 0xf4, 0x21, 0x00


	//----- nvinfo : EIATTR_KPARAM_INFO
	.align		4
.L_21:
        /*0058*/ 	.byte	0x04, 0x17
        /*005a*/ 	.short	(.L_23 - .L_22)
.L_22:
        /*005c*/ 	.word	0x00000000
        /*0060*/ 	.short	0x0001
        /*0062*/ 	.short	0x0008
        /*0064*/ 	.byte	0x00, 0xf4, 0x21, 0x00


	//----- nvinfo : EIATTR_KPARAM_INFO
	.align		4
.L_23:
        /*0068*/ 	.byte	0x04, 0x17
        /*006a*/ 	.short	(.L_25 - .L_24)
.L_24:
        /*006c*/ 	.word	0x00000000
        /*0070*/ 	.short	0x0000
        /*0072*/ 	.short	0x0000
        /*0074*/ 	.byte	0x00, 0xf4, 0x21, 0x00


	//----- nvinfo : EIATTR_SPARSE_MMA_MASK
	.align		4
.L_25:
        /*0078*/ 	.byte	0x03, 0x50
        /*007a*/ 	.short	0x0000


	//----- nvinfo : EIATTR_MAXREG_COUNT
	.align		4
        /*007c*/ 	.byte	0x03, 0x1b
        /*007e*/ 	.short	0x00ff


	//----- nvinfo : EIATTR_EXIT_INSTR_OFFSETS
	.align		4
        /*0080*/ 	.byte	0x04, 0x1c
        /*0082*/ 	.short	(.L_27 - .L_26)


	//   ....[0]....
.L_26:
        /*0084*/ 	.word	0x00000710


	//----- nvinfo : EIATTR_REQNTID
	.align		4
.L_27:
        /*0088*/ 	.byte	0x04, 0x10
        /*008a*/ 	.short	(.L_29 - .L_28)
.L_28:
        /*008c*/ 	.word	0x00000080
        /*0090*/ 	.word	0x00000001
        /*0094*/ 	.word	0x00000001


	//----- nvinfo : EIATTR_CBANK_PARAM_SIZE
	.align		4
.L_29:
        /*0098*/ 	.byte	0x03, 0x19
        /*009a*/ 	.short	0x0034


	//----- nvinfo : EIATTR_PARAM_CBANK
	.align		4
        /*009c*/ 	.byte	0x04, 0x0a
        /*009e*/ 	.short	(.L_31 - .L_30)
	.align		4
.L_30:
        /*00a0*/ 	.word	index@(.nv.constant0.triton_poi_fused__native_batch_norm_legit_no_training_relu_17)
        /*00a4*/ 	.short	0x0210
        /*00a6*/ 	.short	0x0034


	//----- nvinfo : EIATTR_SW_WAR
	.align		4
.L_31:
        /*00a8*/ 	.byte	0x04, 0x36
        /*00aa*/ 	.short	(.L_33 - .L_32)
.L_32:
        /*00ac*/ 	.word	0x00000008
.L_33:


//--------------------- .nv.callgraph             --------------------------
	.section	.nv.callgraph,"",@"SHT_CUDA_CALLGRAPH"
	.align	4
	.sectionentsize	8
	.align		4
        /*0000*/ 	.word	0x00000000
	.align		4
        /*0004*/ 	.word	0xffffffff
	.align		4
        /*0008*/ 	.word	0x00000000
	.align		4
        /*000c*/ 	.word	0xfffffffe
	.align		4
        /*0010*/ 	.word	0x00000000
	.align		4
        /*0014*/ 	.word	0xfffffffd
	.align		4
        /*0018*/ 	.word	0x00000000
	.align		4
        /*001c*/ 	.word	0xfffffffc


//--------------------- .nv.constant4             --------------------------
	.section	.nv.constant4,"a",@progbits
	.align	8
	.align		8
.nv.constant4:
        /*0000*/ 	.dword	_$_str
	.align		8
        /*0008*/ 	.dword	_$_str_$_2


//--------------------- .text.triton_poi_fused__native_batch_norm_legit_no_training_relu_17 --------------------------
	.section	.text.triton_poi_fused__native_batch_norm_legit_no_training_relu_17,"ax",@progbits
	.align	128
        .global         triton_poi_fused__native_batch_norm_legit_no_training_relu_17
        .type           triton_poi_fused__native_batch_norm_legit_no_training_relu_17,@function
        .size           triton_poi_fused__native_batch_norm_legit_no_training_relu_17,(.L_x_1 - triton_poi_fused__native_batch_norm_legit_no_training_relu_17)
        .other          triton_poi_fused__native_batch_norm_legit_no_training_relu_17,@"STO_CUDA_ENTRY STV_DEFAULT"
triton_poi_fused__native_batch_norm_legit_no_training_relu_17:
.text.triton_poi_fused__native_batch_norm_legit_no_training_relu_17:
[----:B------:R-:W-:Y:S01]  /*0000*/  LDC R1, c[0x0][0x28] ;  /* 0x00000a00ff017b82 */ /* 0x000fe20000000800 */
[----:B------:R-:W1:Y:S07]  /*0010*/  S2R R0, SR_TID.X ;  /* 0x0000000000007919 */ /* 0x000e6e0000002100 */
[----:B------:R-:W2:Y:S01]  /*0020*/  LDC.64 R4, c[0x0][0x220] ;  /* 0x00008800ff047b82 */ /* 0x000ea20000000a00 */
[----:B------:R-:W-:Y:S01]  /*0030*/  ULDC.64 UR4, c[0x0][0x208] ;  /* 0x0000820000047ab9 */ /* 0x000fe20000000a00 */
[----:B------:R-:W3:Y:S06]  /*0040*/  S2R R7, SR_CTAID.X ;  /* 0x0000000000077919 */ /* 0x000eec0000002500 */
[----:B------:R-:W4:Y:S08]  /*0050*/  LDC.64 R12, c[0x0][0x218] ;  /* 0x00008600ff0c7b82 */ /* 0x000f300000000a00 */
[----:B------:R-:W5:Y:S08]  /*0060*/  LDC.64 R22, c[0x0][0x210] ;  /* 0x00008400ff167b82 */ /* 0x000f700000000a00 */
[----:B------:R-:W5:Y:S01]  /*0070*/  LDC.64 R20, c[0x0][0x228] ;  /* 0x00008a00ff147b82 */ /* 0x000f620000000a00 */
[----:B-1----:R-:W-:-:S07]  /*0080*/  SHF.L.U32 R0, R0, 0x2, RZ ;  /* 0x0000000200007819 */ /* 0x002fce00000006ff */
[----:B------:R-:W1:Y:S01]  /*0090*/  LDC.64 R24, c[0x0][0x230] ;  /* 0x00008c00ff187b82 */ /* 0x000e620000000a00 */
[----:B---3--:R-:W-:Y:S02]  /*00a0*/  SHF.R.S32.HI R3, RZ, 0x15, R7 ;  /* 0x00000015ff037819 */ /* 0x008fe40000011407 */
[----:B------:R-:W-:Y:S02]  /*00b0*/  LOP3.LUT R0, R0, 0x1fc, RZ, 0xc0, !PT ;  /* 0x000001fc00007812 */ /* 0x000fe400078ec0ff */
[----:B------:R-:W-:Y:S02]  /*00c0*/  SGXT R3, R3, 0x1 ;  /* 0x000000010303781a */ /* 0x000fe40000000200 */
[----:B------:R-:W-:-:S04]  /*00d0*/  LEA R0, R7, R0, 0xa ;  /* 0x0000000007007211 */ /* 0x000fc800078e50ff */
[----:B------:R-:W-:-:S04]  /*00e0*/  LEA.HI R3, R3, R0, RZ, 0x7 ;  /* 0x0000000003037211 */ /* 0x000fc800078f38ff */
[----:B------:R-:W-:-:S04]  /*00f0*/  LOP3.LUT R3, R3, 0xffffff80, RZ, 0xc0, !PT ;  /* 0xffffff8003037812 */ /* 0x000fc800078ec0ff */
[----:B------:R-:W-:-:S05]  /*0100*/  IADD3 R3, R0, -R3, RZ ;  /* 0x8000000300037210 */ /* 0x000fca0007ffe0ff */
[----:B--2---:R-:W-:-:S06]  /*0110*/  IMAD.WIDE R4, R3, 0x4, R4 ;  /* 0x0000000403047825 */ /* 0x004fcc00078e0204 */
[----:B------:R-:W2:Y:S01]  /*0120*/  LDG.E.EL.128 R4, desc[UR4][R4.64] ;  /* 0x0000000404047981 */ /* 0x000ea2000c2e1d00 */
[----:B----4-:R-:W-:-:S04]  /*0130*/  IMAD.WIDE R12, R3, 0x4, R12 ;  /* 0x00000004030c7825 */ /* 0x010fc800078e020c */
[----:B-----5:R-:W-:Y:S02]  /*0140*/  IMAD.WIDE R22, R0, 0x4, R22 ;  /* 0x0000000400167825 */ /* 0x020fe400078e0216 */
[----:B------:R-:W3:Y:S02]  /*0150*/  LDG.E.EL.128 R12, desc[UR4][R12.64] ;  /* 0x000000040c0c7981 */ /* 0x000ee4000c2e1d00 */
[C---:B0-----:R-:W-:Y:S02]  /*0160*/  IMAD.WIDE R20, R3.reuse, 0x4, R20 ;  /* 0x0000000403147825 */ /* 0x041fe400078e0214 */
[----:B------:R-:W3:Y:S02]  /*0170*/  LDG.E.128 R16, desc[UR4][R22.64+0x800] ;  /* 0x0008000416107981 */ /* 0x000ee4000c1e1d00 */
[----:B-1----:R-:W-:-:S04]  /*0180*/  IMAD.WIDE R24, R3, 0x4, R24 ;  /* 0x0000000403187825 */ /* 0x002fc800078e0218 */
[----:B--2---:R-:W-:Y:S01]  /*0190*/  FADD R6, R6, 9.9999997473787516356e-06 ;  /* 0x3727c5ac06067421 */ /* 0x004fe20000000000 */
[----:B------:R-:W-:Y:S01]  /*01a0*/  FADD R2, R4, 9.9999997473787516356e-06 ;  /* 0x3727c5ac04027421 */ /* 0x000fe20000000000 */
[----:B------:R-:W-:-:S03]  /*01b0*/  FADD R8, R5, 9.9999997473787516356e-06 ;  /* 0x3727c5ac05087421 */ /* 0x000fc60000000000 */
[----:B------:R-:W0:Y:S08]  /*01c0*/  MUFU.SQRT R26, R2 ;  /* 0x00000002001a7308 */ /* 0x000e300000002000 */
[----:B------:R-:W1:Y:S01]  /*01d0*/  MUFU.SQRT R6, R6 ;  /* 0x0000000600067308 */ /* 0x000e620000002000 */
[----:B0-----:R-:W-:-:S07]  /*01e0*/  FSETP.GT.AND P0, PT, R26, 8.50705917302346158658e+37, PT ;  /* 0x7e8000001a00780b */ /* 0x001fce0003f04000 */
[----:B------:R0:W2:Y:S01]  /*01f0*/  MUFU.SQRT R27, R8 ;  /* 0x00000008001b7308 */ /* 0x0000a20000002000 */
[----:B------:R-:W-:Y:S02]  /*0200*/  FSETP.GEU.AND P3, PT, R26, 1.175494350822287508e-38, PT ;  /* 0x008000001a00780b */ /* 0x000fe40003f6e000 */
[C---:B-1----:R-:W-:Y:S02]  /*0210*/  FSETP.GT.AND P2, PT, R6.reuse, 8.50705917302346158658e+37, PT ;  /* 0x7e8000000600780b */ /* 0x042fe40003f44000 */
[----:B------:R-:W-:Y:S01]  /*0220*/  FSETP.GEU.AND P5, PT, R6, 1.175494350822287508e-38, PT ;  /* 0x008000000600780b */ /* 0x000fe20003fae000 */
[----:B------:R-:W-:Y:S01]  /*0230*/  HFMA2.MMA R2, -RZ, RZ, 1.625, 0 ;  /* 0x3e800000ff027435 */ /* 0x000fe200000001ff */
[----:B0-----:R-:W4:Y:S01]  /*0240*/  LDG.E.128 R8, desc[UR4][R22.64] ;  /* 0x0000000416087981 */ /* 0x001f22000c1e1d00 */
[----:B------:R-:W-:Y:S01]  /*0250*/  @P0 FMUL R26, R26, 0.25 ;  /* 0x3e8000001a1a0820 */ /* 0x000fe20000400000 */
[----:B--2---:R-:W-:-:S05]  /*0260*/  FSETP.GT.AND P1, PT, R27, 8.50705917302346158658e+37, PT ;  /* 0x7e8000001b00780b */ /* 0x004fca0003f24000 */
[----:B------:R-:W-:Y:S01]  /*0270*/  @!P3 FMUL R26, R26, 16777216 ;  /* 0x4b8000001a1ab820 */ /* 0x000fe20000400000 */
[C---:B------:R-:W-:Y:S01]  /*0280*/  FSETP.GEU.AND P4, PT, R27.reuse, 1.175494350822287508e-38, PT ;  /* 0x008000001b00780b */ /* 0x040fe20003f8e000 */
[----:B------:R-:W-:Y:S02]  /*0290*/  @P2 FMUL R6, R6, 0.25 ;  /* 0x3e80000006062820 */ /* 0x000fe40000400000 */
[----:B------:R0:W1:Y:S01]  /*02a0*/  MUFU.RCP R5, R26 ;  /* 0x0000001a00057308 */ /* 0x0000620000001000 */
[----:B------:R-:W2:Y:S01]  /*02b0*/  LDG.E.EL.128 R20, desc[UR4][R20.64] ;  /* 0x0000000414147981 */ /* 0x000ea2000c2e1d00 */
[----:B------:R-:W-:Y:S02]  /*02c0*/  @!P5 FMUL R6, R6, 16777216 ;  /* 0x4b8000000606d820 */ /* 0x000fe40000400000 */
[----:B------:R-:W-:-:S04]  /*02d0*/  @P1 FMUL R27, R27, 0.25 ;  /* 0x3e8000001b1b1820 */ /* 0x000fc80000400000 */
[----:B------:R-:W5:Y:S02]  /*02e0*/  MUFU.RCP R6, R6 ;  /* 0x0000000600067308 */ /* 0x000f640000001000 */
[----:B------:R-:W-:Y:S01]  /*02f0*/  @!P4 FMUL R27, R27, 16777216 ;  /* 0x4b8000001b1bc820 */ /* 0x000fe20000400000 */
[----:B0-----:R-:W-:-:S05]  /*0300*/  FSEL R26, R2, 1, P0 ;  /* 0x3f800000021a7808 */ /* 0x001fca0000000000 */
[----:B------:R0:W-:Y:S01]  /*0310*/  MUFU.RCP R4, R27 ;  /* 0x0000001b00047308 */ /* 0x0001e20000001000 */
[----:B------:R-:W-:Y:S01]  /*0320*/  @!P3 FMUL R26, R26, 16777216 ;  /* 0x4b8000001a1ab820 */ /* 0x000fe20000400000 */
[----:B0-----:R-:W-:-:S03]  /*0330*/  FSEL R27, R2, 1, P2 ;  /* 0x3f800000021b7808 */ /* 0x001fc60001000000 */
[----:B-1----:R-:W-:Y:S02]  /*0340*/  FMUL R3, R5, R26 ;  /* 0x0000001a05037220 */ /* 0x002fe40000400000 */
[----:B------:R-:W-:-:S04]  /*0350*/  @!P5 FMUL R27, R27, 16777216 ;  /* 0x4b8000001b1bd820 */ /* 0x000fc80000400000 */
[----:B-----5:R-:W-:Y:S02]  /*0360*/  FMUL R5, R6, R27 ;  /* 0x0000001b06057220 */ /* 0x020fe40000400000 */
[----:B------:R-:W2:Y:S01]  /*0370*/  LDG.E.EL.128 R24, desc[UR4][R24.64] ;  /* 0x0000000418187981 */ /* 0x000ea2000c2e1d00 */
[----:B------:R-:W-:-:S04]  /*0380*/  FADD R7, R7, 9.9999997473787516356e-06 ;  /* 0x3727c5ac07077421 */ /* 0x000fc80000000000 */
[----:B------:R0:W1:Y:S01]  /*0390*/  MUFU.SQRT R28, R7 ;  /* 0x00000007001c7308 */ /* 0x0000620000002000 */
[----:B------:R-:W-:Y:S01]  /*03a0*/  FSEL R29, R2, 1, P1 ;  /* 0x3f800000021d7808 */ /* 0x000fe20000800000 */
[----:B0-----:R-:W0:Y:S01]  /*03b0*/  LDC.64 R6, c[0x0][0x238] ;  /* 0x00008e00ff067b82 */ /* 0x001e220000000a00 */
[C---:B-1----:R-:W-:Y:S02]  /*03c0*/  FSETP.GT.AND P0, PT, R28.reuse, 8.50705917302346158658e+37, PT ;  /* 0x7e8000001c00780b */ /* 0x042fe40003f04000 */
[----:B------:R-:W-:-:S11]  /*03d0*/  FSETP.GEU.AND P1, PT, R28, 1.175494350822287508e-38, PT ;  /* 0x008000001c00780b */ /* 0x000fd60003f2e000 */
[----:B------:R-:W-:-:S04]  /*03e0*/  @P0 FMUL R28, R28, 0.25 ;  /* 0x3e8000001c1c0820 */ /* 0x000fc80000400000 */
[----:B------:R-:W-:Y:S01]  /*03f0*/  @!P1 FMUL R28, R28, 16777216 ;  /* 0x4b8000001c1c9820 */ /* 0x000fe20000400000 */
[----:B------:R-:W-:-:S05]  /*0400*/  @!P4 FMUL R29, R29, 16777216 ;  /* 0x4b8000001d1dc820 */ /* 0x000fca0000400000 */
[----:B------:R-:W1:Y:S01]  /*0410*/  MUFU.RCP R28, R28 ;  /* 0x0000001c001c7308 */ /* 0x000e620000001000 */
[----:B------:R-:W-:Y:S01]  /*0420*/  FMUL R4, R4, R29 ;  /* 0x0000001d04047220 */ /* 0x000fe20000400000 */
[----:B------:R-:W-:-:S05]  /*0430*/  FSEL R29, R2, 1, P0 ;  /* 0x3f800000021d7808 */ /* 0x000fca0000000000 */
[----:B------:R-:W-:Y:S01]  /*0440*/  @!P1 FMUL R29, R29, 16777216 ;  /* 0x4b8000001d1d9820 */ /* 0x000fe20000400000 */
[----:B---3--:R-:W-:Y:S01]  /*0450*/  FADD R19, R19, -R15 ;  /* 0x8000000f13137221 */ /* 0x008fe20000000000 */
[----:B------:R-:W-:Y:S01]  /*0460*/  FADD R16, R16, -R12 ;  /* 0x8000000c10107221 */ /* 0x000fe20000000000 */
[----:B------:R-:W-:Y:S01]  /*0470*/  FADD R18, R18, -R14 ;  /* 0x8000000e12127221 */ /* 0x000fe20000000000 */
[----:B-1----:R-:W-:Y:S01]  /*0480*/  FMUL R2, R28, R29 ;  /* 0x0000001d1c027220 */ /* 0x002fe20000400000 */
[----:B------:R-:W-:Y:S01]  /*0490*/  FADD R17, R17, -R13 ;  /* 0x8000000d11117221 */ /* 0x000fe20000000000 */
[----:B----4-:R-:W-:Y:S01]  /*04a0*/  FADD R11, R11, -R15 ;  /* 0x8000000f0b0b7221 */ /* 0x010fe20000000000 */
[----:B------:R-:W-:Y:S01]  /*04b0*/  FADD R8, R8, -R12 ;  /* 0x8000000c08087221 */ /* 0x000fe20000000000 */
[----:B------:R-:W-:Y:S02]  /*04c0*/  FADD R12, R10, -R14 ;  /* 0x8000000e0a0c7221 */ /* 0x000fe40000000000 */
[C---:B------:R-:W-:Y:S01]  /*04d0*/  FMUL R10, R2.reuse, R11 ;  /* 0x0000000b020a7220 */ /* 0x040fe20000400000 */
[----:B------:R-:W-:Y:S01]  /*04e0*/  FMUL R2, R2, R19 ;  /* 0x0000001302027220 */ /* 0x000fe20000400000 */
[----:B------:R-:W-:Y:S01]  /*04f0*/  FADD R9, R9, -R13 ;  /* 0x8000000d09097221 */ /* 0x000fe20000000000 */
[C---:B------:R-:W-:Y:S01]  /*0500*/  FMUL R11, R5.reuse, R12 ;  /* 0x0000000c050b7220 */ /* 0x040fe20000400000 */
[----:B------:R-:W-:Y:S01]  /*0510*/  FMUL R5, R5, R18 ;  /* 0x0000001205057220 */ /* 0x000fe20000400000 */
[C---:B------:R-:W-:Y:S01]  /*0520*/  FMUL R15, R3.reuse, R8 ;  /* 0x00000008030f7220 */ /* 0x040fe20000400000 */
[C---:B------:R-:W-:Y:S01]  /*0530*/  FMUL R8, R4.reuse, R17 ;  /* 0x0000001104087220 */ /* 0x040fe20000400000 */
[----:B------:R-:W-:Y:S01]  /*0540*/  FMUL R13, R3, R16 ;  /* 0x00000010030d7220 */ /* 0x000fe20000400000 */
[----:B------:R-:W-:Y:S01]  /*0550*/  FMUL R12, R4, R9 ;  /* 0x00000009040c7220 */ /* 0x000fe20000400000 */
[----:B--2---:R-:W-:Y:S01]  /*0560*/  FFMA R2, R23, R2, R27 ;  /* 0x0000000217027223 */ /* 0x004fe2000000001b */
[----:B------:R-:W-:Y:S01]  /*0570*/  FFMA R5, R22, R5, R26 ;  /* 0x0000000516057223 */ /* 0x000fe2000000001a */
[----:B------:R-:W-:Y:S01]  /*0580*/  FFMA R8, R21, R8, R25 ;  /* 0x0000000815087223 */ /* 0x000fe20000000019 */
[----:B------:R-:W-:Y:S01]  /*0590*/  FFMA R10, R23, R10, R27 ;  /* 0x0000000a170a7223 */ /* 0x000fe2000000001b */
[C-C-:B------:R-:W-:Y:S01]  /*05a0*/  FFMA R3, R20.reuse, R15, R24.reuse ;  /* 0x0000000f14037223 */ /* 0x140fe20000000018 */
[----:B------:R-:W-:Y:S01]  /*05b0*/  FFMA R4, R20, R13, R24 ;  /* 0x0000000d14047223 */ /* 0x000fe20000000018 */
[----:B------:R-:W-:Y:S01]  /*05c0*/  FFMA R9, R21, R12, R25 ;  /* 0x0000000c15097223 */ /* 0x000fe20000000019 */
[----:B------:R-:W-:Y:S01]  /*05d0*/  FFMA R22, R22, R11, R26 ;  /* 0x0000000b16167223 */ /* 0x000fe2000000001a */
[----:B------:R-:W-:Y:S01]  /*05e0*/  FSETP.GEU.AND P6, PT, R2, RZ, PT ;  /* 0x000000ff0200720b */ /* 0x000fe20003fce000 */
[----:B0-----:R-:W-:Y:S01]  /*05f0*/  IMAD.WIDE R12, R0, 0x4, R6 ;  /* 0x00000004000c7825 */ /* 0x001fe200078e0206 */
[----:B------:R-:W-:-:S02]  /*0600*/  FSETP.GEU.AND P5, PT, R5, RZ, PT ;  /* 0x000000ff0500720b */ /* 0x000fc40003fae000 */
[----:B------:R-:W-:Y:S02]  /*0610*/  FSETP.GEU.AND P4, PT, R8, RZ, PT ;  /* 0x000000ff0800720b */ /* 0x000fe40003f8e000 */
[----:B------:R-:W-:Y:S02]  /*0620*/  FSETP.GEU.AND P3, PT, R10, RZ, PT ;  /* 0x000000ff0a00720b */ /* 0x000fe40003f6e000 */
[----:B------:R-:W-:Y:S02]  /*0630*/  SEL R7, R2, RZ, P6 ;  /* 0x000000ff02077207 */ /* 0x000fe40003000000 */
[----:B------:R-:W-:Y:S02]  /*0640*/  FSETP.GEU.AND P0, PT, R4, RZ, PT ;  /* 0x000000ff0400720b */ /* 0x000fe40003f0e000 */
[----:B------:R-:W-:Y:S02]  /*0650*/  FSETP.GEU.AND P2, PT, R22, RZ, PT ;  /* 0x000000ff1600720b */ /* 0x000fe40003f4e000 */
[----:B------:R-:W-:-:S02]  /*0660*/  FSETP.GEU.AND P1, PT, R9, RZ, PT ;  /* 0x000000ff0900720b */ /* 0x000fc40003f2e000 */
[----:B------:R-:W-:Y:S02]  /*0670*/  FSETP.GEU.AND P6, PT, R3, RZ, PT ;  /* 0x000000ff0300720b */ /* 0x000fe40003fce000 */
[----:B------:R-:W-:Y:S02]  /*0680*/  SEL R6, R5, RZ, P5 ;  /* 0x000000ff05067207 */ /* 0x000fe40002800000 */
[----:B------:R-:W-:Y:S02]  /*0690*/  SEL R5, R8, RZ, P4 ;  /* 0x000000ff08057207 */ /* 0x000fe40002000000 */
[----:B------:R-:W-:Y:S02]  /*06a0*/  SEL R11, R10, RZ, P3 ;  /* 0x000000ff0a0b7207 */ /* 0x000fe40001800000 */
[----:B------:R-:W-:Y:S02]  /*06b0*/  SEL R10, R22, RZ, P2 ;  /* 0x000000ff160a7207 */ /* 0x000fe40001000000 */
[----:B------:R-:W-:-:S02]  /*06c0*/  SEL R9, R9, RZ, P1 ;  /* 0x000000ff09097207 */ /* 0x000fc40000800000 */
[----:B------:R-:W-:Y:S02]  /*06d0*/  SEL R8, R3, RZ, P6 ;  /* 0x000000ff03087207 */ /* 0x000fe40003000000 */
[----:B------:R-:W-:-:S03]  /*06e0*/  SEL R4, R4, RZ, P0 ;  /* 0x000000ff04047207 */ /* 0x000fc60000000000 */
[----:B------:R-:W-:Y:S04]  /*06f0*/  STG.E.128 desc[UR4][R12.64], R8 ;  /* 0x000000080c007986 */ /* 0x000fe8000c101d04 */
[----:B------:R-:W-:Y:S01]  /*0700*/  STG.E.128 desc[UR4][R12.64+0x800], R4 ;  /* 0x000800040c007986 */ /* 0x000fe2000c101d04 */
[----:B------:R-:W-:Y:S05]  /*0710*/  EXIT ;  /* 0x000000000000794d */ /* 0x000fea0003800000 */
.L_x_0:
[----:B------:R-:W-:-:S00]  /*0720*/  BRA `(.L_x_0) ;  /* 0xfffffffc00fc7947 */ /* 0x000fc0000383ffff */
[----:B------:R-:W-:-:S00]  /*0730*/  NOP ;  /* 0x0000000000007918 */ /* 0x000fc00000000000 */
        /* <DEDUP_REMOVED lines=12> */
.L_x_1:


//--------------------- .nv.global.init           --------------------------
	.section	.nv.global.init,"aw",@progbits
.nv.global.init:
	.type		_$_str,@object
	.size		_$_str,(_$_str_$_2 - _$_str)
_$_str:
        /*0000*/ 	.byte	0x5f, 0x5f, 0x43, 0x55, 0x44, 0x41, 0x5f, 0x46, 0x54, 0x5a, 0x00
	.type		_$_str_$_2,@object
	.size		_$_str_$_2,(.L_1 - _$_str_$_2)
_$_str_$_2:
        /*000b*/ 	.byte	0x5f, 0x5f, 0x43, 0x55, 0x44, 0x41, 0x5f, 0x50, 0x52, 0x45, 0x43, 0x5f, 0x53, 0x51, 0x52, 0x54
        /*001b*/ 	.byte	0x00
.L_1:


//--------------------- .nv.constant0.triton_poi_fused__native_batch_norm_legit_no_training_relu_17 --------------------------
	.section	.nv.constant0.triton_poi_fused__native_batch_norm_legit_no_training_relu_17,"a",@progbits
	.sectionflags	@""
	.align	4
.nv.constant0.triton_poi_fused__native_batch_norm_legit_no_training_relu_17:
	.zero		580
